	.headerflags	@"EF_CUDA_TEXMODE_UNIFIED EF_CUDA_64BIT_ADDRESS EF_CUDA_ACCELERATORS EF_CUDA_SM90 EF_CUDA_VIRTUAL_SM(EF_CUDA_SM90)"
	.elftype	@"ET_EXEC"


//--------------------- .nv.info                  --------------------------
	.section	.nv.info,"",@"SHT_CUDA_INFO"
	.align	4


	//----- nvinfo : EIATTR_REGCOUNT
	.align		4
        /*0000*/ 	.byte	0x04, 0x2f
        /*0002*/ 	.short	(.L_3 - .L_2)
	.align		4
.L_2:
        /*0004*/ 	.word	index@(triton_poi_fused__native_batch_norm_legit_no_training_relu_51)
        /*0008*/ 	.word	0x00000011


	//----- nvinfo : EIATTR_MIN_STACK_SIZE
	.align		4
.L_3:
        /*000c*/ 	.byte	0x04, 0x12
        /*000e*/ 	.short	(.L_5 - .L_4)
	.align		4
.L_4:
        /*0010*/ 	.word	index@(triton_poi_fused__native_batch_norm_legit_no_training_relu_51)
        /*0014*/ 	.word	0x00000000


	//----- nvinfo : EIATTR_FRAME_SIZE
	.align		4
.L_5:
        /*0018*/ 	.byte	0x04, 0x11
        /*001a*/ 	.short	(.L_7 - .L_6)
	.align		4
.L_6:
        /*001c*/ 	.word	index@(triton_poi_fused__native_batch_norm_legit_no_training_relu_51)
        /*0020*/ 	.word	0x00000000


	//----- nvinfo : EIATTR_MIN_STACK_SIZE
	.align		4
.L_7:
        /*0024*/ 	.byte	0x04, 0x12
        /*0026*/ 	.short	(.L_9 - .L_8)
	.align		4
.L_8:
        /*0028*/ 	.word	index@(triton_poi_fused__native_batch_norm_legit_no_training_relu_51)
        /*002c*/ 	.word	0x00000000
.L_9:


//--------------------- .nv.info.triton_poi_fused__native_batch_norm_legit_no_training_relu_51 --------------------------
	.section	.nv.info.triton_poi_fused__native_batch_norm_legit_no_training_relu_51,"",@"SHT_CUDA_INFO"
	.sectionflags	@""
	.align	4


	//----- nvinfo : EIATTR_CUDA_API_VERSION
	.align		4
        /*0000*/ 	.byte	0x04, 0x37
        /*0002*/ 	.short	(.L_11 - .L_10)
.L_10:
        /*0004*/ 	.word	0x0000007c


	//----- nvinfo : EIATTR_KPARAM_INFO
	.align		4
.L_11:
        /*0008*/ 	.byte	0x04, 0x17
        /*000a*/ 	.short	(.L_13 - .L_12)
.L_12:
        /*000c*/ 	.word	0x00000000
        /*0010*/ 	.short	0x0006
        /*0012*/ 	.short	0x0030
        /*0014*/ 	.byte	0x00, 0xf0, 0x11, 0x00


	//----- nvinfo : EIATTR_KPARAM_INFO
	.align		4
.L_13:
        /*0018*/ 	.byte	0x04, 0x17
        /*001a*/ 	.short	(.L_15 - .L_14)
.L_14:
        /*001c*/ 	.word	0x00000000
        /*0020*/ 	.short	0x0005
        /*0022*/ 	.short	0x0028
        /*0024*/ 	.byte	0x00, 0xf4, 0x21, 0x00


	//----- nvinfo : EIATTR_KPARAM_INFO
	.align		4
.L_15:
        /*0028*/ 	.byte	0x04, 0x17
        /*002a*/ 	.short	(.L_17 - .L_16)
.L_16:
        /*002c*/ 	.word	0x00000000
        /*0030*/ 	.short	0x0004
        /*0032*/ 	.short	0x0020
        /*0034*/ 	.byte	0x00, 0xf4, 0x21, 0x00


	//----- nvinfo : EIATTR_KPARAM_INFO
	.align		4
.L_17:
        /*0038*/ 	.byte	0x04, 0x17
        /*003a*/ 	.short	(.L_19 - .L_18)
.L_18:
        /*003c*/ 	.word	0x00000000
        /*0040*/ 	.short	0x0003
        /*0042*/ 	.short	0x0018
        /*0044*/ 	.byte	0x00, 0xf4, 0x21, 0x00


	//----- nvinfo : EIATTR_KPARAM_INFO
	.align		4
.L_19:
        /*0048*/ 	.byte	0x04, 0x17
        /*004a*/ 	.short	(.L_21 - .L_20)
.L_20:
        /*004c*/ 	.word	0x00000000
        /*0050*/ 	.short	0x0002
        /*0052*/ 	.short	0x0010
        /*0054*/ 	.byte	0x00, 0xf4, 0x21, 0x00


	//----- nvinfo : EIATTR_KPARAM_INFO
	.align		4
.L_21:
        /*0058*/ 	.byte	0x04, 0x17
        /*005a*/ 	.short	(.L_23 - .L_22)
.L_22:
        /*005c*/ 	.word	0x00000000
        /*0060*/ 	.short	0x0001
        /*0062*/ 	.short	0x0008
        /*0064*/ 	.byte	0x00, 0xf4, 0x21, 0x00


	//----- nvinfo : EIATTR_KPARAM_INFO
	.align		4
.L_23:
        /*0068*/ 	.byte	0x04, 0x17
        /*006a*/ 	.short	(.L_25 - .L_24)
.L_24:
        /*006c*/ 	.word	0x00000000
        /*0070*/ 	.short	0x0000
        /*0072*/ 	.short	0x0000
        /*0074*/ 	.byte	0x00, 0xf4, 0x21, 0x00


	//----- nvinfo : EIATTR_SPARSE_MMA_MASK
	.align		4
.L_25:
        /*0078*/ 	.byte	0x03, 0x50
        /*007a*/ 	.short	0x0000


	//----- nvinfo : EIATTR_MAXREG_COUNT
	.align		4
        /*007c*/ 	.byte	0x03, 0x1b
        /*007e*/ 	.short	0x00ff


	//----- nvinfo : EIATTR_EXIT_INSTR_OFFSETS
	.align		4
        /*0080*/ 	.byte	0x04, 0x1c
        /*0082*/ 	.short	(.L_27 - .L_26)


	//   ....[0]....
.L_26:
        /*0084*/ 	.word	0x00000360


	//----- nvinfo : EIATTR_REQNTID
	.align		4
.L_27:
        /*0088*/ 	.byte	0x04, 0x10
        /*008a*/ 	.short	(.L_29 - .L_28)
.L_28:
        /*008c*/ 	.word	0x00000100
        /*0090*/ 	.word	0x00000001
        /*0094*/ 	.word	0x00000001


	//----- nvinfo : EIATTR_CBANK_PARAM_SIZE
	.align		4
.L_29:
        /*0098*/ 	.byte	0x03, 0x19
        /*009a*/ 	.short	0x0034


	//----- nvinfo : EIATTR_PARAM_CBANK
	.align		4
        /*009c*/ 	.byte	0x04, 0x0a
        /*009e*/ 	.short	(.L_31 - .L_30)
	.align		4
.L_30:
        /*00a0*/ 	.word	index@(.nv.constant0.triton_poi_fused__native_batch_norm_legit_no_training_relu_51)
        /*00a4*/ 	.short	0x0210
        /*00a6*/ 	.short	0x0034


	//----- nvinfo : EIATTR_SW_WAR
	.align		4
.L_31:
        /*00a8*/ 	.byte	0x04, 0x36
        /*00aa*/ 	.short	(.L_33 - .L_32)
.L_32:
        /*00ac*/ 	.word	0x00000008
.L_33:


//--------------------- .nv.callgraph             --------------------------
	.section	.nv.callgraph,"",@"SHT_CUDA_CALLGRAPH"
	.align	4
	.sectionentsize	8
	.align		4
        /*0000*/ 	.word	0x00000000
	.align		4
        /*0004*/ 	.word	0xffffffff
	.align		4
        /*0008*/ 	.word	0x00000000
	.align		4
        /*000c*/ 	.word	0xfffffffe
	.align		4
        /*0010*/ 	.word	0x00000000
	.align		4
        /*0014*/ 	.word	0xfffffffd
	.align		4
        /*0018*/ 	.word	0x00000000
	.align		4
        /*001c*/ 	.word	0xfffffffc


//--------------------- .nv.constant4             --------------------------
	.section	.nv.constant4,"a",@progbits
	.align	8
	.align		8
.nv.constant4:
        /*0000*/ 	.dword	_$_str
	.align		8
        /*0008*/ 	.dword	_$_str_$_2


//--------------------- .text.triton_poi_fused__native_batch_norm_legit_no_training_relu_51 --------------------------
	.section	.text.triton_poi_fused__native_batch_norm_legit_no_training_relu_51,"ax",@progbits
	.align	128
        .global         triton_poi_fused__native_batch_norm_legit_no_training_relu_51
        .type           triton_poi_fused__native_batch_norm_legit_no_training_relu_51,@function
        .size           triton_poi_fused__native_batch_norm_legit_no_training_relu_51,(.L_x_1 - triton_poi_fused__native_batch_norm_legit_no_training_relu_51)
        .other          triton_poi_fused__native_batch_norm_legit_no_training_relu_51,@"STO_CUDA_ENTRY STV_DEFAULT"
triton_poi_fused__native_batch_norm_legit_no_training_relu_51:
.text.triton_poi_fused__native_batch_norm_legit_no_training_relu_51:
[----:B------:R-:W-:Y:S01]  /*0000*/  LDC R1, c[0x0][0x28] ;  /* 0x00000a00ff017b82 */ /* 0x000fe20000000800 */
[----:B------:R-:W1:Y:S07]  /*0010*/  S2R R0, SR_TID.X ;  /* 0x0000000000007919 */ /* 0x000e6e0000002100 */
[----:B------:R-:W2:Y:S01]  /*0020*/  LDC.64 R6, c[0x0][0x220] ;  /* 0x00008800ff067b82 */ /* 0x000ea20000000a00 */
[----:B------:R-:W-:Y:S01]  /*0030*/  ULDC.64 UR4, c[0x0][0x208] ;  /* 0x0000820000047ab9 */ /* 0x000fe20000000a00 */
[----:B------:R-:W3:Y:S06]  /*0040*/  S2R R5, SR_CTAID.X ;  /* 0x0000000000057919 */ /* 0x000eec0000002500 */
[----:B------:R-:W4:Y:S08]  /*0050*/  LDC.64 R8, c[0x0][0x228] ;  /* 0x00008a00ff087b82 */ /* 0x000f300000000a00 */
[----:B------:R-:W5:Y:S01]  /*0060*/  LDC.64 R10, c[0x0][0x230] ;  /* 0x00008c00ff0a7b82 */ /* 0x000f620000000a00 */
[----:B-1----:R-:W-:-:S02]  /*0070*/  SHF.L.U32 R0, R0, 0x1, RZ ;  /* 0x0000000100007819 */ /* 0x002fc400000006ff */
[----:B---3--:R-:W-:Y:S02]  /*0080*/  SHF.R.S32.HI R3, RZ, 0x16, R5 ;  /* 0x00000016ff037819 */ /* 0x008fe40000011405 */
[----:B------:R-:W-:Y:S02]  /*0090*/  LOP3.LUT R0, R0, 0x1fe, RZ, 0xc0, !PT ;  /* 0x000001fe00007812 */ /* 0x000fe400078ec0ff */
[----:B------:R-:W-:Y:S02]  /*00a0*/  SGXT R3, R3, 0x1 ;  /* 0x000000010303781a */ /* 0x000fe40000000200 */
[----:B------:R-:W-:-:S04]  /*00b0*/  LEA R0, R5, R0, 0x9 ;  /* 0x0000000005007211 */ /* 0x000fc800078e48ff */
[----:B------:R-:W-:-:S04]  /*00c0*/  LEA.HI R3, R3, R0, RZ, 0xa ;  /* 0x0000000003037211 */ /* 0x000fc800078f50ff */
[----:B------:R-:W-:-:S05]  /*00d0*/  SHF.R.S32.HI R3, RZ, 0xa, R3 ;  /* 0x0000000aff037819 */ /* 0x000fca0000011403 */
[----:B------:R-:W-:-:S05]  /*00e0*/  IMAD.HI R2, R3, 0x76b981db, RZ ;  /* 0x76b981db03027827 */ /* 0x000fca00078e02ff */
[----:B------:R-:W-:-:S04]  /*00f0*/  SHF.R.U32.HI R5, RZ, 0x1f, R2 ;  /* 0x0000001fff057819 */ /* 0x000fc80000011602 */
[----:B------:R-:W-:Y:S02]  /*0100*/  LEA.HI.SX32 R2, R2, R5, 0x19 ;  /* 0x0000000502027211 */ /* 0x000fe400078fcaff */
[----:B------:R-:W1:Y:S03]  /*0110*/  LDC.64 R4, c[0x0][0x218] ;  /* 0x00008600ff047b82 */ /* 0x000e660000000a00 */
[----:B------:R-:W-:-:S04]  /*0120*/  IMAD R13, R2, -0x114, R3 ;  /* 0xfffffeec020d7824 */ /* 0x000fc800078e0203 */
[C---:B--2---:R-:W-:Y:S01]  /*0130*/  IMAD.WIDE R6, R13.reuse, 0x4, R6 ;  /* 0x000000040d067825 */ /* 0x044fe200078e0206 */
[----:B------:R-:W2:Y:S05]  /*0140*/  LDC.64 R2, c[0x0][0x210] ;  /* 0x00008400ff027b82 */ /* 0x000eaa0000000a00 */
[----:B------:R-:W3:Y:S01]  /*0150*/  LDG.E.EL R6, desc[UR4][R6.64] ;  /* 0x0000000406067981 */ /* 0x000ee2000c2e1900 */
[----:B----4-:R-:W-:-:S04]  /*0160*/  IMAD.WIDE R8, R13, 0x4, R8 ;  /* 0x000000040d087825 */ /* 0x010fc800078e0208 */
[C---:B-----5:R-:W-:Y:S02]  /*0170*/  IMAD.WIDE R10, R13.reuse, 0x4, R10 ;  /* 0x000000040d0a7825 */ /* 0x060fe400078e020a */
[----:B------:R-:W4:Y:S02]  /*0180*/  LDG.E.EL R8, desc[UR4][R8.64] ;  /* 0x0000000408087981 */ /* 0x000f24000c2e1900 */
[----:B-1----:R-:W-:Y:S02]  /*0190*/  IMAD.WIDE R4, R13, 0x4, R4 ;  /* 0x000000040d047825 */ /* 0x002fe400078e0204 */
[----:B------:R-:W4:Y:S04]  /*01a0*/  LDG.E.EL R11, desc[UR4][R10.64] ;  /* 0x000000040a0b7981 */ /* 0x000f28000c2e1900 */
[----:B------:R1:W5:Y:S01]  /*01b0*/  LDG.E.EL R12, desc[UR4][R4.64] ;  /* 0x00000004040c7981 */ /* 0x000362000c2e1900 */
[----:B--2---:R-:W-:-:S06]  /*01c0*/  IMAD.WIDE R2, R0, 0x4, R2 ;  /* 0x0000000400027825 */ /* 0x004fcc00078e0202 */
[----:B------:R-:W5:Y:S01]  /*01d0*/  LDG.E.64 R2, desc[UR4][R2.64] ;  /* 0x0000000402027981 */ /* 0x000f62000c1e1b00 */
[----:B------:R-:W-:Y:S01]  /*01e0*/  HFMA2.MMA R14, -RZ, RZ, 1.625, 0 ;  /* 0x3e800000ff0e7435 */ /* 0x000fe200000001ff */
[----:B-1----:R-:W1:Y:S02]  /*01f0*/  LDC.64 R4, c[0x0][0x238] ;  /* 0x00008e00ff047b82 */ /* 0x002e640000000a00 */
[----:B-1----:R-:W-:-:S04]  /*0200*/  IMAD.WIDE R4, R0, 0x4, R4 ;  /* 0x0000000400047825 */ /* 0x002fc800078e0204 */
[----:B---3--:R-:W-:-:S04]  /*0210*/  FADD R6, R6, 9.9999997473787516356e-06 ;  /* 0x3727c5ac06067421 */ /* 0x008fc80000000000 */
[----:B------:R-:W1:Y:S02]  /*0220*/  MUFU.SQRT R7, R6 ;  /* 0x0000000600077308 */ /* 0x000e640000002000 */
[C---:B-1----:R-:W-:Y:S02]  /*0230*/  FSETP.GT.AND P0, PT, R7.reuse, 8.50705917302346158658e+37, PT ;  /* 0x7e8000000700780b */ /* 0x042fe40003f04000 */
[----:B------:R-:W-:-:S11]  /*0240*/  FSETP.GEU.AND P1, PT, R7, 1.175494350822287508e-38, PT ;  /* 0x008000000700780b */ /* 0x000fd60003f2e000 */
[----:B------:R-:W-:-:S04]  /*0250*/  @P0 FMUL R7, R7, 0.25 ;  /* 0x3e80000007070820 */ /* 0x000fc80000400000 */
[----:B------:R-:W-:-:S06]  /*0260*/  @!P1 FMUL R7, R7, 16777216 ;  /* 0x4b80000007079820 */ /* 0x000fcc0000400000 */
[----:B------:R-:W1:Y:S01]  /*0270*/  MUFU.RCP R7, R7 ;  /* 0x0000000700077308 */ /* 0x000e620000001000 */
[----:B------:R-:W-:Y:S01]  /*0280*/  FSEL R14, R14, 1, P0 ;  /* 0x3f8000000e0e7808 */ /* 0x000fe20000000000 */
[----:B-----5:R-:W-:-:S04]  /*0290*/  FADD R2, R2, -R12 ;  /* 0x8000000c02027221 */ /* 0x020fc80000000000 */
[----:B------:R-:W-:Y:S01]  /*02a0*/  @!P1 FMUL R14, R14, 16777216 ;  /* 0x4b8000000e0e9820 */ /* 0x000fe20000400000 */
[----:B------:R-:W-:-:S03]  /*02b0*/  FADD R3, R3, -R12 ;  /* 0x8000000c03037221 */ /* 0x000fc60000000000 */
[----:B-1----:R-:W-:-:S04]  /*02c0*/  FMUL R14, R7, R14 ;  /* 0x0000000e070e7220 */ /* 0x002fc80000400000 */
[-C--:B------:R-:W-:Y:S01]  /*02d0*/  FMUL R2, R2, R14.reuse ;  /* 0x0000000e02027220 */ /* 0x080fe20000400000 */
[----:B------:R-:W-:-:S03]  /*02e0*/  FMUL R14, R3, R14 ;  /* 0x0000000e030e7220 */ /* 0x000fc60000400000 */
[C-C-:B----4-:R-:W-:Y:S01]  /*02f0*/  FFMA R2, R8.reuse, R2, R11.reuse ;  /* 0x0000000208027223 */ /* 0x150fe2000000000b */
[----:B------:R-:W-:-:S04]  /*0300*/  FFMA R14, R8, R14, R11 ;  /* 0x0000000e080e7223 */ /* 0x000fc8000000000b */
[----:B------:R-:W-:Y:S02]  /*0310*/  FSETP.GEU.AND P0, PT, R2, RZ, PT ;  /* 0x000000ff0200720b */ /* 0x000fe40003f0e000 */
[----:B------:R-:W-:Y:S02]  /*0320*/  FSETP.GEU.AND P1, PT, R14, RZ, PT ;  /* 0x000000ff0e00720b */ /* 0x000fe40003f2e000 */
[----:B------:R-:W-:Y:S02]  /*0330*/  FSEL R2, R2, RZ, P0 ;  /* 0x000000ff02027208 */ /* 0x000fe40000000000 */
[----:B------:R-:W-:-:S05]  /*0340*/  FSEL R3, R14, RZ, P1 ;  /* 0x000000ff0e037208 */ /* 0x000fca0000800000 */
[----:B------:R-:W-:Y:S01]  /*0350*/  STG.E.64 desc[UR4][R4.64], R2 ;  /* 0x0000000204007986 */ /* 0x000fe2000c101b04 */
[----:B------:R-:W-:Y:S05]  /*0360*/  EXIT ;  /* 0x000000000000794d */ /* 0x000fea0003800000 */
.L_x_0:
[----:B------:R-:W-:-:S00]  /*0370*/  BRA `(.L_x_0) ;  /* 0xfffffffc00fc7947 */ /* 0x000fc0000383ffff */
[----:B------:R-:W-:-:S00]  /*0380*/  NOP ;  /* 0x0000000000007918 */ /* 0x000fc00000000000 */
[----:B------:R-:W-:-:S00]  /*0390*/  NOP ;  /* 0x0000000000007918 */ /* 0x000fc00000000000 */
[----:B------:R-:W-:-:S00]  /*03a0*/  NOP ;  /* 0x0000000000007918 */ /* 0x000fc00000000000 */
[----:B------:R-:W-:-:S00]  /*03b0*/  NOP ;  /* 0x0000000000007918 */ /* 0x000fc00000000000 */
[----:B------:R-:W-:-:S00]  /*03c0*/  NOP ;  /* 0x0000000000007918 */ /* 0x000fc00000000000 */
[----:B------:R-:W-:-:S00]  /*03d0*/  NOP ;  /* 0x0000000000007918 */ /* 0x000fc00000000000 */
[----:B------:R-:W-:-:S00]  /*03e0*/  NOP ;  /* 0x0000000000007918 */ /* 0x000fc00000000000 */
[----:B------:R-:W-:-:S00]  /*03f0*/  NOP ;  /* 0x0000000000007918 */ /* 0x000fc00000000000 */
.L_x_1:


//--------------------- .nv.global.init           --------------------------
	.section	.nv.global.init,"aw",@progbits
.nv.global.init:
	.type		_$_str,@object
	.size		_$_str,(_$_str_$_2 - _$_str)
_$_str:
        /*0000*/ 	.byte	0x5f, 0x5f, 0x43, 0x55, 0x44, 0x41, 0x5f, 0x46, 0x54, 0x5a, 0x00
	.type		_$_str_$_2,@object
	.size		_$_str_$_2,(.L_1 - _$_str_$_2)
_$_str_$_2:
        /*000b*/ 	.byte	0x5f, 0x5f, 0x43, 0x55, 0x44, 0x41, 0x5f, 0x50, 0x52, 0x45, 0x43, 0x5f, 0x53, 0x51, 0x52, 0x54
        /*001b*/ 	.byte	0x00
.L_1:


//--------------------- .nv.constant0.triton_poi_fused__native_batch_norm_legit_no_training_relu_51 --------------------------
	.section	.nv.constant0.triton_poi_fused__native_batch_norm_legit_no_training_relu_51,"a",@progbits
	.sectionflags	@""
	.align	4
.nv.constant0.triton_poi_fused__native_batch_norm_legit_no_training_relu_51:
	.zero		580
